	.headerflags	@"EF_CUDA_TEXMODE_UNIFIED EF_CUDA_64BIT_ADDRESS EF_CUDA_ACCELERATORS EF_CUDA_SM90 EF_CUDA_VIRTUAL_SM(EF_CUDA_SM90)"
	.elftype	@"ET_EXEC"


//--------------------- .nv.info                  --------------------------
	.section	.nv.info,"",@"SHT_CUDA_INFO"
	.align	4


	//----- nvinfo : EIATTR_REGCOUNT
	.align		4
        /*0000*/ 	.byte	0x04, 0x2f
        /*0002*/ 	.short	(.L_3 - .L_2)
	.align		4
.L_2:
        /*0004*/ 	.word	index@(triton_poi_fused__native_batch_norm_legit_no_training_convolution_relu_33)
        /*0008*/ 	.word	0x00000016


	//----- nvinfo : EIATTR_MIN_STACK_SIZE
	.align		4
.L_3:
        /*000c*/ 	.byte	0x04, 0x12
        /*000e*/ 	.short	(.L_5 - .L_4)
	.align		4
.L_4:
        /*0010*/ 	.word	index@(triton_poi_fused__native_batch_norm_legit_no_training_convolution_relu_33)
        /*0014*/ 	.word	0x00000000


	//----- nvinfo : EIATTR_FRAME_SIZE
	.align		4
.L_5:
        /*0018*/ 	.byte	0x04, 0x11
        /*001a*/ 	.short	(.L_7 - .L_6)
	.align		4
.L_6:
        /*001c*/ 	.word	index@(triton_poi_fused__native_batch_norm_legit_no_training_convolution_relu_33)
        /*0020*/ 	.word	0x00000000


	//----- nvinfo : EIATTR_MIN_STACK_SIZE
	.align		4
.L_7:
        /*0024*/ 	.byte	0x04, 0x12
        /*0026*/ 	.short	(.L_9 - .L_8)
	.align		4
.L_8:
        /*0028*/ 	.word	index@(triton_poi_fused__native_batch_norm_legit_no_training_convolution_relu_33)
        /*002c*/ 	.word	0x00000000
.L_9:


//--------------------- .nv.info.triton_poi_fused__native_batch_norm_legit_no_training_convolution_relu_33 --------------------------
	.section	.nv.info.triton_poi_fused__native_batch_norm_legit_no_training_convolution_relu_33,"",@"SHT_CUDA_INFO"
	.sectionflags	@""
	.align	4


	//----- nvinfo : EIATTR_CUDA_API_VERSION
	.align		4
        /*0000*/ 	.byte	0x04, 0x37
        /*0002*/ 	.short	(.L_11 - .L_10)
.L_10:
        /*0004*/ 	.word	0x0000007c


	//----- nvinfo : EIATTR_KPARAM_INFO
	.align		4
.L_11:
        /*0008*/ 	.byte	0x04, 0x17
        /*000a*/ 	.short	(.L_13 - .L_12)
.L_12:
        /*000c*/ 	.word	0x00000000
        /*0010*/ 	.short	0x0007
        /*0012*/ 	.short	0x0038
        /*0014*/ 	.byte	0x00, 0xf0, 0x11, 0x00


	//----- nvinfo : EIATTR_KPARAM_INFO
	.align		4
.L_13:
        /*0018*/ 	.byte	0x04, 0x17
        /*001a*/ 	.short	(.L_15 - .L_14)
.L_14:
        /*001c*/ 	.word	0x00000000
        /*0020*/ 	.short	0x0006
        /*0022*/ 	.short	0x0030
        /*0024*/ 	.byte	0x00, 0xf4, 0x21, 0x00


	//----- nvinfo : EIATTR_KPARAM_INFO
	.align		4
.L_15:
        /*0028*/ 	.byte	0x04, 0x17
        /*002a*/ 	.short	(.L_17 - .L_16)
.L_16:
        /*002c*/ 	.word	0x00000000
        /*0030*/ 	.short	0x0005
        /*0032*/ 	.short	0x0028
        /*0034*/ 	.byte	0x00, 0xf4, 0x21, 0x00


	//----- nvinfo : EIATTR_KPARAM_INFO
	.align		4
.L_17:
        /*0038*/ 	.byte	0x04, 0x17
        /*003a*/ 	.short	(.L_19 - .L_18)
.L_18:
        /*003c*/ 	.word	0x00000000
        /*0040*/ 	.short	0x0004
        /*0042*/ 	.short	0x0020
        /*0044*/ 	.byte	0x00, 0xf4, 0x21, 0x00


	//----- nvinfo : EIATTR_KPARAM_INFO
	.align		4
.L_19:
        /*0048*/ 	.byte	0x04, 0x17
        /*004a*/ 	.short	(.L_21 - .L_20)
.L_20:
        /*004c*/ 	.word	0x00000000
        /*0050*/ 	.short	0x0003
        /*0052*/ 	.short	0x0018
        /*0054*/ 	.byte	0x00, 0xf4, 0x21, 0x00


	//----- nvinfo : EIATTR_KPARAM_INFO
	.align		4
.L_21:
        /*0058*/ 	.byte	0x04, 0x17
        /*005a*/ 	.short	(.L_23 - .L_22)
.L_22:
        /*005c*/ 	.word	0x00000000
        /*0060*/ 	.short	0x0002
        /*0062*/ 	.short	0x0010
        /*0064*/ 	.byte	0x00, 0xf4, 0x21, 0x00


	//----- nvinfo : EIATTR_KPARAM_INFO
	.align		4
.L_23:
        /*0068*/ 	.byte	0x04, 0x17
        /*006a*/ 	.short	(.L_25 - .L_24)
.L_24:
        /*006c*/ 	.word	0x00000000
        /*0070*/ 	.short	0x0001
        /*0072*/ 	.short	0x0008
        /*0074*/ 	.byte	0x00, 0xf4, 0x21, 0x00


	//----- nvinfo : EIATTR_KPARAM_INFO
	.align		4
.L_25:
        /*0078*/ 	.byte	0x04, 0x17
        /*007a*/ 	.short	(.L_27 - .L_26)
.L_26:
        /*007c*/ 	.word	0x00000000
        /*0080*/ 	.short	0x0000
        /*0082*/ 	.short	0x0000
        /*0084*/ 	.byte	0x00, 0xf4, 0x21, 0x00


	//----- nvinfo : EIATTR_SPARSE_MMA_MASK
	.align		4
.L_27:
        /*0088*/ 	.byte	0x03, 0x50
        /*008a*/ 	.short	0x0000


	//----- nvinfo : EIATTR_MAXREG_COUNT
	.align		4
        /*008c*/ 	.byte	0x03, 0x1b
        /*008e*/ 	.short	0x00ff


	//----- nvinfo : EIATTR_EXIT_INSTR_OFFSETS
	.align		4
        /*0090*/ 	.byte	0x04, 0x1c
        /*0092*/ 	.short	(.L_29 - .L_28)


	//   ....[0]....
.L_28:
        /*0094*/ 	.word	0x000003b0


	//----- nvinfo : EIATTR_REQNTID
	.align		4
.L_29:
        /*0098*/ 	.byte	0x04, 0x10
        /*009a*/ 	.short	(.L_31 - .L_30)
.L_30:
        /*009c*/ 	.word	0x00000100
        /*00a0*/ 	.word	0x00000001
        /*00a4*/ 	.word	0x00000001


	//----- nvinfo : EIATTR_CBANK_PARAM_SIZE
	.align		4
.L_31:
        /*00a8*/ 	.byte	0x03, 0x19
        /*00aa*/ 	.short	0x003c


	//----- nvinfo : EIATTR_PARAM_CBANK
	.align		4
        /*00ac*/ 	.byte	0x04, 0x0a
        /*00ae*/ 	.short	(.L_33 - .L_32)
	.align		4
.L_32:
        /*00b0*/ 	.word	index@(.nv.constant0.triton_poi_fused__native_batch_norm_legit_no_training_convolution_relu_33)
        /*00b4*/ 	.short	0x0210
        /*00b6*/ 	.short	0x003c


	//----- nvinfo : EIATTR_SW_WAR
	.align		4
.L_33:
        /*00b8*/ 	.byte	0x04, 0x36
        /*00ba*/ 	.short	(.L_35 - .L_34)
.L_34:
        /*00bc*/ 	.word	0x00000008
.L_35:


//--------------------- .nv.callgraph             --------------------------
	.section	.nv.callgraph,"",@"SHT_CUDA_CALLGRAPH"
	.align	4
	.sectionentsize	8
	.align		4
        /*0000*/ 	.word	0x00000000
	.align		4
        /*0004*/ 	.word	0xffffffff
	.align		4
        /*0008*/ 	.word	0x00000000
	.align		4
        /*000c*/ 	.word	0xfffffffe
	.align		4
        /*0010*/ 	.word	0x00000000
	.align		4
        /*0014*/ 	.word	0xfffffffd
	.align		4
        /*0018*/ 	.word	0x00000000
	.align		4
        /*001c*/ 	.word	0xfffffffc


//--------------------- .nv.constant4             --------------------------
	.section	.nv.constant4,"a",@progbits
	.align	8
	.align		8
.nv.constant4:
        /*0000*/ 	.dword	_$_str
	.align		8
        /*0008*/ 	.dword	_$_str_$_2


//--------------------- .text.triton_poi_fused__native_batch_norm_legit_no_training_convolution_relu_33 --------------------------
	.section	.text.triton_poi_fused__native_batch_norm_legit_no_training_convolution_relu_33,"ax",@progbits
	.align	128
        .global         triton_poi_fused__native_batch_norm_legit_no_training_convolution_relu_33
        .type           triton_poi_fused__native_batch_norm_legit_no_training_convolution_relu_33,@function
        .size           triton_poi_fused__native_batch_norm_legit_no_training_convolution_relu_33,(.L_x_1 - triton_poi_fused__native_batch_norm_legit_no_training_convolution_relu_33)
        .other          triton_poi_fused__native_batch_norm_legit_no_training_convolution_relu_33,@"STO_CUDA_ENTRY STV_DEFAULT"
triton_poi_fused__native_batch_norm_legit_no_training_convolution_relu_33:
.text.triton_poi_fused__native_batch_norm_legit_no_training_convolution_relu_33:
[----:B------:R-:W-:Y:S01]  /*0000*/  LDC R1, c[0x0][0x28] ;  /* 0x00000a00ff017b82 */ /* 0x000fe20000000800 */
[----:B------:R-:W1:Y:S07]  /*0010*/  S2R R0, SR_TID.X ;  /* 0x0000000000007919 */ /* 0x000e6e0000002100 */
[----:B------:R-:W2:Y:S01]  /*0020*/  LDC.64 R14, c[0x0][0x228] ;  /* 0x00008a00ff0e7b82 */ /* 0x000ea20000000a00 */
[----:B------:R-:W-:Y:S01]  /*0030*/  ULDC.64 UR4, c[0x0][0x208] ;  /* 0x0000820000047ab9 */ /* 0x000fe20000000a00 */
[----:B------:R-:W3:Y:S06]  /*0040*/  S2R R5, SR_CTAID.X ;  /* 0x0000000000057919 */ /* 0x000eec0000002500 */
[----:B------:R-:W4:Y:S08]  /*0050*/  LDC.64 R10, c[0x0][0x218] ;  /* 0x00008600ff0a7b82 */ /* 0x000f300000000a00 */
[----:B------:R-:W5:Y:S08]  /*0060*/  LDC.64 R12, c[0x0][0x220] ;  /* 0x00008800ff0c7b82 */ /* 0x000f700000000a00 */
[----:B------:R-:W5:Y:S01]  /*0070*/  LDC.64 R16, c[0x0][0x230] ;  /* 0x00008c00ff107b82 */ /* 0x000f620000000a00 */
[----:B-1----:R-:W-:-:S02]  /*0080*/  SHF.L.U32 R0, R0, 0x1, RZ ;  /* 0x0000000100007819 */ /* 0x002fc400000006ff */
[----:B---3--:R-:W-:Y:S02]  /*0090*/  SHF.R.S32.HI R3, RZ, 0x16, R5 ;  /* 0x00000016ff037819 */ /* 0x008fe40000011405 */
[----:B------:R-:W-:Y:S02]  /*00a0*/  LOP3.LUT R0, R0, 0x1fe, RZ, 0xc0, !PT ;  /* 0x000001fe00007812 */ /* 0x000fe400078ec0ff */
[----:B------:R-:W-:Y:S02]  /*00b0*/  SGXT R3, R3, 0x1 ;  /* 0x000000010303781a */ /* 0x000fe40000000200 */
[----:B------:R-:W-:Y:S02]  /*00c0*/  LEA R0, R5, R0, 0x9 ;  /* 0x0000000005007211 */ /* 0x000fe400078e48ff */
[----:B------:R-:W1:Y:S02]  /*00d0*/  LDC.64 R4, c[0x0][0x238] ;  /* 0x00008e00ff047b82 */ /* 0x000e640000000a00 */
[----:B------:R-:W-:-:S04]  /*00e0*/  LEA.HI R3, R3, R0, RZ, 0xa ;  /* 0x0000000003037211 */ /* 0x000fc800078f50ff */
[----:B------:R-:W-:-:S04]  /*00f0*/  SHF.R.S32.HI R3, RZ, 0xa, R3 ;  /* 0x0000000aff037819 */ /* 0x000fc80000011403 */
[----:B------:R-:W-:-:S04]  /*0100*/  LEA.HI R2, R3, R3, RZ, 0x6 ;  /* 0x0000000303027211 */ /* 0x000fc800078f30ff */
[----:B------:R-:W-:-:S04]  /*0110*/  LOP3.LUT R2, R2, 0xffffffc0, RZ, 0xc0, !PT ;  /* 0xffffffc002027812 */ /* 0x000fc800078ec0ff */
[----:B------:R-:W-:Y:S02]  /*0120*/  IADD3 R19, R3, -R2, RZ ;  /* 0x8000000203137210 */ /* 0x000fe40007ffe0ff */
[----:B------:R-:W3:Y:S03]  /*0130*/  LDC.64 R2, c[0x0][0x210] ;  /* 0x00008400ff027b82 */ /* 0x000ee60000000a00 */
[----:B--2---:R-:W-:-:S05]  /*0140*/  IMAD.WIDE R14, R19, 0x4, R14 ;  /* 0x00000004130e7825 */ /* 0x004fca00078e020e */
[----:B------:R2:W2:Y:S01]  /*0150*/  LDG.E.EL R18, desc[UR4][R14.64] ;  /* 0x000000040e127981 */ /* 0x0004a2000c2e1900 */
[----:B----4-:R-:W-:-:S04]  /*0160*/  IMAD.WIDE R10, R19, 0x4, R10 ;  /* 0x00000004130a7825 */ /* 0x010fc800078e020a */
[----:B-----5:R-:W-:Y:S01]  /*0170*/  IMAD.WIDE R12, R19, 0x4, R12 ;  /* 0x00000004130c7825 */ /* 0x020fe200078e020c */
[----:B------:R4:W5:Y:S04]  /*0180*/  LDG.E.EL R8, desc[UR4][R10.64] ;  /* 0x000000040a087981 */ /* 0x000968000c2e1900 */
[----:B------:R-:W5:Y:S01]  /*0190*/  LDG.E.EL R9, desc[UR4][R12.64] ;  /* 0x000000040c097981 */ /* 0x000f62000c2e1900 */
[----:B---3--:R-:W-:-:S05]  /*01a0*/  IMAD.WIDE R2, R0, 0x4, R2 ;  /* 0x0000000400027825 */ /* 0x008fca00078e0202 */
[----:B------:R-:W5:Y:S01]  /*01b0*/  LDG.E.64 R6, desc[UR4][R2.64] ;  /* 0x0000000402067981 */ /* 0x000f62000c1e1b00 */
[----:B0-2---:R-:W-:-:S04]  /*01c0*/  IMAD.WIDE R14, R19, 0x4, R16 ;  /* 0x00000004130e7825 */ /* 0x005fc800078e0210 */
[----:B-1----:R-:W-:Y:S02]  /*01d0*/  IMAD.WIDE R16, R19, 0x4, R4 ;  /* 0x0000000413107825 */ /* 0x002fe400078e0204 */
[----:B------:R-:W2:Y:S01]  /*01e0*/  LDG.E.EL R14, desc[UR4][R14.64] ;  /* 0x000000040e0e7981 */ /* 0x000ea2000c2e1900 */
[----:B----4-:R-:W-:Y:S01]  /*01f0*/  HFMA2.MMA R10, -RZ, RZ, 1.625, 0 ;  /* 0x3e800000ff0a7435 */ /* 0x010fe200000001ff */
[----:B------:R-:W0:Y:S02]  /*0200*/  LDC.64 R4, c[0x0][0x240] ;  /* 0x00009000ff047b82 */ /* 0x000e240000000a00 */
[----:B------:R-:W2:Y:S01]  /*0210*/  LDG.E.EL R17, desc[UR4][R16.64] ;  /* 0x0000000410117981 */ /* 0x000ea2000c2e1900 */
[----:B0-----:R-:W-:-:S04]  /*0220*/  IMAD.WIDE R4, R0, 0x4, R4 ;  /* 0x0000000400047825 */ /* 0x001fc800078e0204 */
[----:B------:R-:W-:-:S04]  /*0230*/  FADD R18, R18, 9.9999997473787516356e-06 ;  /* 0x3727c5ac12127421 */ /* 0x000fc80000000000 */
[----:B------:R-:W0:Y:S02]  /*0240*/  MUFU.SQRT R19, R18 ;  /* 0x0000001200137308 */ /* 0x000e240000002000 */
[C---:B0-----:R-:W-:Y:S02]  /*0250*/  FSETP.GT.AND P0, PT, R19.reuse, 8.50705917302346158658e+37, PT ;  /* 0x7e8000001300780b */ /* 0x041fe40003f04000 */
[----:B------:R-:W-:-:S11]  /*0260*/  FSETP.GEU.AND P1, PT, R19, 1.175494350822287508e-38, PT ;  /* 0x008000001300780b */ /* 0x000fd60003f2e000 */
[----:B------:R-:W-:-:S04]  /*0270*/  @P0 FMUL R19, R19, 0.25 ;  /* 0x3e80000013130820 */ /* 0x000fc80000400000 */
[----:B------:R-:W-:-:S06]  /*0280*/  @!P1 FMUL R19, R19, 16777216 ;  /* 0x4b80000013139820 */ /* 0x000fcc0000400000 */
[----:B------:R-:W0:Y:S01]  /*0290*/  MUFU.RCP R19, R19 ;  /* 0x0000001300137308 */ /* 0x000e220000001000 */
[----:B------:R-:W-:Y:S01]  /*02a0*/  FSEL R10, R10, 1, P0 ;  /* 0x3f8000000a0a7808 */ /* 0x000fe20000000000 */
[--C-:B-----5:R-:W-:Y:S01]  /*02b0*/  FADD R6, R6, R8.reuse ;  /* 0x0000000806067221 */ /* 0x120fe20000000000 */
[----:B------:R-:W-:-:S03]  /*02c0*/  FADD R7, R7, R8 ;  /* 0x0000000807077221 */ /* 0x000fc60000000000 */
[----:B------:R-:W-:Y:S01]  /*02d0*/  @!P1 FMUL R10, R10, 16777216 ;  /* 0x4b8000000a0a9820 */ /* 0x000fe20000400000 */
[C---:B------:R-:W-:Y:S01]  /*02e0*/  FADD R8, -R9.reuse, R6 ;  /* 0x0000000609087221 */ /* 0x040fe20000000100 */
[----:B------:R-:W-:Y:S02]  /*02f0*/  FADD R9, -R9, R7 ;  /* 0x0000000709097221 */ /* 0x000fe40000000100 */
[----:B0-----:R-:W-:-:S04]  /*0300*/  FMUL R10, R19, R10 ;  /* 0x0000000a130a7220 */ /* 0x001fc80000400000 */
[-C--:B------:R-:W-:Y:S01]  /*0310*/  FMUL R8, R8, R10.reuse ;  /* 0x0000000a08087220 */ /* 0x080fe20000400000 */
[----:B------:R-:W-:-:S03]  /*0320*/  FMUL R10, R9, R10 ;  /* 0x0000000a090a7220 */ /* 0x000fc60000400000 */
[C-C-:B--2---:R-:W-:Y:S01]  /*0330*/  FFMA R8, R14.reuse, R8, R17.reuse ;  /* 0x000000080e087223 */ /* 0x144fe20000000011 */
[----:B------:R-:W-:-:S04]  /*0340*/  FFMA R10, R14, R10, R17 ;  /* 0x0000000a0e0a7223 */ /* 0x000fc80000000011 */
[----:B------:R-:W-:Y:S02]  /*0350*/  FSETP.GEU.AND P0, PT, R8, RZ, PT ;  /* 0x000000ff0800720b */ /* 0x000fe40003f0e000 */
[----:B------:R-:W-:Y:S02]  /*0360*/  FSETP.GEU.AND P1, PT, R10, RZ, PT ;  /* 0x000000ff0a00720b */ /* 0x000fe40003f2e000 */
[----:B------:R-:W-:Y:S02]  /*0370*/  FSEL R8, R8, RZ, P0 ;  /* 0x000000ff08087208 */ /* 0x000fe40000000000 */
[----:B------:R-:W-:Y:S01]  /*0380*/  FSEL R9, R10, RZ, P1 ;  /* 0x000000ff0a097208 */ /* 0x000fe20000800000 */
[----:B------:R-:W-:Y:S04]  /*0390*/  STG.E.64 desc[UR4][R2.64], R6 ;  /* 0x0000000602007986 */ /* 0x000fe8000c101b04 */
[----:B------:R-:W-:Y:S01]  /*03a0*/  STG.E.64 desc[UR4][R4.64], R8 ;  /* 0x0000000804007986 */ /* 0x000fe2000c101b04 */
[----:B------:R-:W-:Y:S05]  /*03b0*/  EXIT ;  /* 0x000000000000794d */ /* 0x000fea0003800000 */
.L_x_0:
[----:B------:R-:W-:-:S00]  /*03c0*/  BRA `(.L_x_0) ;  /* 0xfffffffc00fc7947 */ /* 0x000fc0000383ffff */
[----:B------:R-:W-:-:S00]  /*03d0*/  NOP ;  /* 0x0000000000007918 */ /* 0x000fc00000000000 */
        /* <DEDUP_REMOVED lines=10> */
.L_x_1:


//--------------------- .nv.global.init           --------------------------
	.section	.nv.global.init,"aw",@progbits
.nv.global.init:
	.type		_$_str,@object
	.size		_$_str,(_$_str_$_2 - _$_str)
_$_str:
        /*0000*/ 	.byte	0x5f, 0x5f, 0x43, 0x55, 0x44, 0x41, 0x5f, 0x46, 0x54, 0x5a, 0x00
	.type		_$_str_$_2,@object
	.size		_$_str_$_2,(.L_1 - _$_str_$_2)
_$_str_$_2:
        /*000b*/ 	.byte	0x5f, 0x5f, 0x43, 0x55, 0x44, 0x41, 0x5f, 0x50, 0x52, 0x45, 0x43, 0x5f, 0x53, 0x51, 0x52, 0x54
        /*001b*/ 	.byte	0x00
.L_1:


//--------------------- .nv.constant0.triton_poi_fused__native_batch_norm_legit_no_training_convolution_relu_33 --------------------------
	.section	.nv.constant0.triton_poi_fused__native_batch_norm_legit_no_training_convolution_relu_33,"a",@progbits
	.sectionflags	@""
	.align	4
.nv.constant0.triton_poi_fused__native_batch_norm_legit_no_training_convolution_relu_33:
	.zero		588
